//
// Generated by NVIDIA NVVM Compiler
//
// Compiler Build ID: CL-36424714
// Cuda compilation tools, release 13.0, V13.0.88
// Based on NVVM 20.0.0
//

.version 9.0
.target sm_100
.address_size 64

	// .globl	_Z12create_accumP6matrixS0_P7matrixf

.visible .entry _Z12create_accumP6matrixS0_P7matrixf(
	.param .u64 .ptr .align 1 _Z12create_accumP6matrixS0_P7matrixf_param_0,
	.param .u64 .ptr .align 1 _Z12create_accumP6matrixS0_P7matrixf_param_1,
	.param .u64 .ptr .align 1 _Z12create_accumP6matrixS0_P7matrixf_param_2
)
{
	.reg .pred 	%p<13>;
	.reg .b32 	%r<28>;
	.reg .b32 	%f<6>;
	.reg .b64 	%rd<16>;
	.reg .b64 	%fd<2>;

	ld.param.u64 	%rd4, [_Z12create_accumP6matrixS0_P7matrixf_param_0];
	ld.param.u64 	%rd3, [_Z12create_accumP6matrixS0_P7matrixf_param_1];
	ld.param.u64 	%rd5, [_Z12create_accumP6matrixS0_P7matrixf_param_2];
	cvta.to.global.u64 	%rd1, %rd4;
	cvta.to.global.u64 	%rd6, %rd5;
	mov.u32 	%r7, %tid.x;
	mov.u32 	%r8, %ntid.x;
	mov.u32 	%r9, %ctaid.x;
	mad.lo.s32 	%r1, %r8, %r9, %r7;
	mov.u32 	%r10, %tid.y;
	mov.u32 	%r11, %ntid.y;
	mov.u32 	%r12, %ctaid.y;
	mad.lo.s32 	%r2, %r11, %r12, %r10;
	ld.global.u64 	%rd7, [%rd6+16];
	ld.global.u32 	%r13, [%rd6];
	mad.lo.s32 	%r14, %r13, %r1, %r2;
	mul.wide.s32 	%rd8, %r14, 4;
	add.s64 	%rd9, %rd7, %rd8;
	ld.f32 	%f1, [%rd9];
	abs.f32 	%f2, %f1;
	cvt.f64.f32 	%fd1, %f2;
	setp.leu.f64 	%p3, %fd1, 0d3F50624DD2F1A9FC;
	@%p3 bra 	$L__BB0_8;
	cvta.to.global.u64 	%rd10, %rd3;
	add.f32 	%f3, %f1, 0f40490FDB;
	mul.f32 	%f4, %f3, 0f41000000;
	div.rn.f32 	%f5, %f4, 0f40C90FDB;
	cvt.rmi.s32.f32 	%r15, %f5;
	ld.global.u64 	%rd11, [%rd10+16];
	ld.global.u32 	%r16, [%rd10];
	mov.u32 	%r17, %ctaid.z;
	mov.u32 	%r18, %ntid.z;
	mov.u32 	%r19, %tid.z;
	mad.lo.s32 	%r20, %r18, %r17, %r19;
	mad.lo.s32 	%r21, %r16, %r15, %r20;
	shl.b32 	%r22, %r21, 1;
	mul.wide.s32 	%rd12, %r22, 4;
	add.s64 	%rd2, %rd11, %rd12;
	ld.u32 	%r3, [%rd2];
	setp.eq.s32 	%p4, %r3, 0;
	@%p4 bra 	$L__BB0_8;
	ld.u32 	%r4, [%rd2+4];
	setp.eq.s32 	%p5, %r4, 0;
	@%p5 bra 	$L__BB0_8;
	add.s32 	%r5, %r3, %r1;
	add.s32 	%r6, %r4, %r2;
	setp.lt.s32 	%p7, %r5, 0;
	mov.pred 	%p12, 0;
	@%p7 bra 	$L__BB0_5;
	ld.global.u32 	%r23, [%rd1];
	setp.lt.s32 	%p12, %r5, %r23;
$L__BB0_5:
	setp.lt.s32 	%p8, %r6, 0;
	not.pred 	%p9, %p12;
	or.pred  	%p10, %p9, %p8;
	@%p10 bra 	$L__BB0_8;
	ld.global.u32 	%r24, [%rd1+4];
	setp.ge.s32 	%p11, %r6, %r24;
	@%p11 bra 	$L__BB0_8;
	ld.global.u64 	%rd13, [%rd1+16];
	ld.global.u32 	%r25, [%rd1];
	mad.lo.s32 	%r26, %r25, %r5, %r6;
	mul.wide.s32 	%rd14, %r26, 4;
	add.s64 	%rd15, %rd13, %rd14;
	atom.add.u32 	%r27, [%rd15], 1;
	bar.sync 	0;
$L__BB0_8:
	ret;

}


// ===== COMPILED SASS (sm_100) =====

	.target	sm_100

	.elftype	@"ET_EXEC"


//--------------------- .note.nv.tkinfo           --------------------------
	.section	.note.nv.tkinfo,"",@"SHT_NOTE"
	.sectionflags	@"SHF_NOTE_NV_TKINFO"
	.tkinfo
        /*0018*/ 	.word	0x00000002
        /*0030*/ 	.string	""
        /*0030*/ 	.string	"ptxas"
        /*0030*/ 	.string	"Cuda compilation tools, release 13.0, V13.0.88"
        /*0030*/ 	.string	"Build cuda_13.0.r13.0/compiler.36424714_0"
        /*0030*/ 	.string	"-arch sm_100 -m 64 "



//--------------------- .note.nv.cuinfo           --------------------------
	.section	.note.nv.cuinfo,"",@"SHT_NOTE"
	.sectionflags	@"SHF_NOTE_NV_CUINFO"
        /*0018*/ 	.short	0x0002
        /*001a*/ 	.short	0x0064
        /*001c*/ 	.short	0x0082
	.zero		2


//--------------------- .nv.info                  --------------------------
	.section	.nv.info,"",@"SHT_CUDA_INFO"
	.align	4


	//----- nvinfo : EIATTR_REGCOUNT
	.align		4
        /*0000*/ 	.byte	0x04, 0x2f
        /*0002*/ 	.short	(.L_1 - .L_0)
	.align		4
.L_0:
        /*0004*/ 	.word	index@(_Z12create_accumP6matrixS0_P7matrixf)
        /*0008*/ 	.word	0x0000000e


	//----- nvinfo : EIATTR_FRAME_SIZE
	.align		4
.L_1:
        /*000c*/ 	.byte	0x04, 0x11
        /*000e*/ 	.short	(.L_3 - .L_2)
	.align		4
.L_2:
        /*0010*/ 	.word	index@($__internal_0_$__cuda_sm3x_div_rn_noftz_f32_slowpath)
        /*0014*/ 	.word	0x00000000


	//----- nvinfo : EIATTR_FRAME_SIZE
	.align		4
.L_3:
        /*0018*/ 	.byte	0x04, 0x11
        /*001a*/ 	.short	(.L_5 - .L_4)
	.align		4
.L_4:
        /*001c*/ 	.word	index@(_Z12create_accumP6matrixS0_P7matrixf)
        /*0020*/ 	.word	0x00000000


	//----- nvinfo : EIATTR_MIN_STACK_SIZE
	.align		4
.L_5:
        /*0024*/ 	.byte	0x04, 0x12
        /*0026*/ 	.short	(.L_7 - .L_6)
	.align		4
.L_6:
        /*0028*/ 	.word	index@(_Z12create_accumP6matrixS0_P7matrixf)
        /*002c*/ 	.word	0x00000000
.L_7:


//--------------------- .nv.compat                --------------------------
	.section	.nv.compat,"",@"SHT_CUDA_COMPAT_INFO"
	.align	4
        /*0000*/ 	.byte	0x02, 0x09, 0x00, 0x00, 0x02, 0x02, 0x01, 0x00, 0x02, 0x05, 0x05, 0x00, 0x03, 0x07, 0x01, 0x01
        /*0010*/ 	.byte	0x02, 0x03, 0x00, 0x00, 0x02, 0x06, 0x01, 0x00, 0x04, 0x0b, 0x08, 0x00, 0x01, 0x00, 0x00, 0x00
        /*0020*/ 	.byte	0x00, 0x00, 0x00, 0x00


//--------------------- .nv.info._Z12create_accumP6matrixS0_P7matrixf --------------------------
	.section	.nv.info._Z12create_accumP6matrixS0_P7matrixf,"",@"SHT_CUDA_INFO"
	.sectionflags	@""
	.align	4


	//----- nvinfo : EIATTR_CUDA_API_VERSION
	.align		4
        /*0000*/ 	.byte	0x04, 0x37
        /*0002*/ 	.short	(.L_9 - .L_8)
.L_8:
        /*0004*/ 	.word	0x00000082


	//----- nvinfo : EIATTR_KPARAM_INFO
	.align		4
.L_9:
        /*0008*/ 	.byte	0x04, 0x17
        /*000a*/ 	.short	(.L_11 - .L_10)
.L_10:
        /*000c*/ 	.word	0x00000000
        /*0010*/ 	.short	0x0002
        /*0012*/ 	.short	0x0010
        /*0014*/ 	.byte	0x00, 0xf5, 0x21, 0x00


	//----- nvinfo : EIATTR_KPARAM_INFO
	.align		4
.L_11:
        /*0018*/ 	.byte	0x04, 0x17
        /*001a*/ 	.short	(.L_13 - .L_12)
.L_12:
        /*001c*/ 	.word	0x00000000
        /*0020*/ 	.short	0x0001
        /*0022*/ 	.short	0x0008
        /*0024*/ 	.byte	0x00, 0xf5, 0x21, 0x00


	//----- nvinfo : EIATTR_KPARAM_INFO
	.align		4
.L_13:
        /*0028*/ 	.byte	0x04, 0x17
        /*002a*/ 	.short	(.L_15 - .L_14)
.L_14:
        /*002c*/ 	.word	0x00000000
        /*0030*/ 	.short	0x0000
        /*0032*/ 	.short	0x0000
        /*0034*/ 	.byte	0x00, 0xf5, 0x21, 0x00


	//----- nvinfo : EIATTR_SPARSE_MMA_MASK
	.align		4
.L_15:
        /*0038*/ 	.byte	0x03, 0x50
        /*003a*/ 	.short	0x0000


	//----- nvinfo : EIATTR_MAXREG_COUNT
	.align		4
        /*003c*/ 	.byte	0x03, 0x1b
        /*003e*/ 	.short	0x00ff


	//----- nvinfo : EIATTR_NUM_BARRIERS
	.align		4
        /*0040*/ 	.byte	0x02, 0x4c
        /*0042*/ 	.byte	0x01
	.zero		1


	//----- nvinfo : EIATTR_MERCURY_ISA_VERSION
	.align		4
        /*0044*/ 	.byte	0x03, 0x5f
        /*0046*/ 	.short	0x0101


	//----- nvinfo : EIATTR_VRC_CTA_INIT_COUNT
	.align		4
        /*0048*/ 	.byte	0x02, 0x4a
	.zero		1
	.zero		1


	//----- nvinfo : EIATTR_EXIT_INSTR_OFFSETS
	.align		4
        /*004c*/ 	.byte	0x04, 0x1c
        /*004e*/ 	.short	(.L_17 - .L_16)


	//   ....[0]....
.L_16:
        /*0050*/ 	.word	0x00000140


	//   ....[1]....
        /*0054*/ 	.word	0x00000320


	//   ....[2]....
        /*0058*/ 	.word	0x00000350


	//   ....[3]....
        /*005c*/ 	.word	0x00000410


	//   ....[4]....
        /*0060*/ 	.word	0x00000450


	//   ....[5]....
        /*0064*/ 	.word	0x000004d0


	//----- nvinfo : EIATTR_CRS_STACK_SIZE
	.align		4
.L_17:
        /*0068*/ 	.byte	0x04, 0x1e
        /*006a*/ 	.short	(.L_19 - .L_18)
.L_18:
        /*006c*/ 	.word	0x00000000


	//----- nvinfo : EIATTR_CBANK_PARAM_SIZE
	.align		4
.L_19:
        /*0070*/ 	.byte	0x03, 0x19
        /*0072*/ 	.short	0x0018


	//----- nvinfo : EIATTR_PARAM_CBANK
	.align		4
        /*0074*/ 	.byte	0x04, 0x0a
        /*0076*/ 	.short	(.L_21 - .L_20)
	.align		4
.L_20:
        /*0078*/ 	.word	index@(.nv.constant0._Z12create_accumP6matrixS0_P7matrixf)
        /*007c*/ 	.short	0x0380
        /*007e*/ 	.short	0x0018


	//----- nvinfo : EIATTR_SW_WAR
	.align		4
.L_21:
        /*0080*/ 	.byte	0x04, 0x36
        /*0082*/ 	.short	(.L_23 - .L_22)
.L_22:
        /*0084*/ 	.word	0x00000008
.L_23:


//--------------------- .nv.callgraph             --------------------------
	.section	.nv.callgraph,"",@"SHT_CUDA_CALLGRAPH"
	.align	4
	.sectionentsize	8
	.align		4
        /*0000*/ 	.word	0x00000000
	.align		4
        /*0004*/ 	.word	0xffffffff
	.align		4
        /*0008*/ 	.word	0x00000000
	.align		4
        /*000c*/ 	.word	0xfffffffe
	.align		4
        /*0010*/ 	.word	0x00000000
	.align		4
        /*0014*/ 	.word	0xfffffffd
	.align		4
        /*0018*/ 	.word	0x00000000
	.align		4
        /*001c*/ 	.word	0xfffffffc


//--------------------- .text._Z12create_accumP6matrixS0_P7matrixf --------------------------
	.section	.text._Z12create_accumP6matrixS0_P7matrixf,"ax",@progbits
	.align	128
        .global         _Z12create_accumP6matrixS0_P7matrixf
        .type           _Z12create_accumP6matrixS0_P7matrixf,@function
        .size           _Z12create_accumP6matrixS0_P7matrixf,(.L_x_17 - _Z12create_accumP6matrixS0_P7matrixf)
        .other          _Z12create_accumP6matrixS0_P7matrixf,@"STO_CUDA_ENTRY STV_DEFAULT"
_Z12create_accumP6matrixS0_P7matrixf:
.text._Z12create_accumP6matrixS0_P7matrixf:
[----:B------:R-:W-:Y:S08]  /*0000*/  LDC R1, c[0x0][0x37c] ;  /* 0x0000df00ff017b82 */ /* 0x000ff00000000800 */
[----:B------:R-:W0:Y:S01]  /*0010*/  LDC.64 R6, c[0x0][0x390] ;  /* 0x0000e400ff067b82 */ /* 0x000e220000000a00 */
[----:B------:R-:W0:Y:S02]  /*0020*/  LDCU.64 UR6, c[0x0][0x358] ;  /* 0x00006b00ff0677ac */ /* 0x000e240008000a00 */
[----:B0-----:R-:W2:Y:S04]  /*0030*/  LDG.E R0, desc[UR6][R6.64] ;  /* 0x0000000606007981 */ /* 0x001ea8000c1e1900 */
[----:B------:R-:W3:Y:S01]  /*0040*/  LDG.E.64 R4, desc[UR6][R6.64+0x10] ;  /* 0x0000100606047981 */ /* 0x000ee2000c1e1b00 */
[----:B------:R-:W0:Y:S01]  /*0050*/  LDCU UR4, c[0x0][0x360] ;  /* 0x00006c00ff0477ac */ /* 0x000e220008000800 */
[----:B------:R-:W0:Y:S01]  /*0060*/  S2R R2, SR_TID.X ;  /* 0x0000000000027919 */ /* 0x000e220000002100 */
[----:B------:R-:W1:Y:S01]  /*0070*/  LDCU UR5, c[0x0][0x364] ;  /* 0x00006c80ff0577ac */ /* 0x000e620008000800 */
[----:B------:R-:W0:Y:S01]  /*0080*/  S2R R3, SR_CTAID.X ;  /* 0x0000000000037919 */ /* 0x000e220000002500 */
[----:B------:R-:W1:Y:S01]  /*0090*/  S2R R8, SR_TID.Y ;  /* 0x0000000000087919 */ /* 0x000e620000002200 */
[----:B------:R-:W1:Y:S01]  /*00a0*/  S2R R9, SR_CTAID.Y ;  /* 0x0000000000097919 */ /* 0x000e620000002600 */
[----:B0-----:R-:W-:-:S02]  /*00b0*/  IMAD R2, R3, UR4, R2 ;  /* 0x0000000403027c24 */ /* 0x001fc4000f8e0202 */
[----:B-1----:R-:W-:-:S04]  /*00c0*/  IMAD R3, R9, UR5, R8 ;  /* 0x0000000509037c24 */ /* 0x002fc8000f8e0208 */
[----:B--2---:R-:W-:-:S04]  /*00d0*/  IMAD R9, R2, R0, R3 ;  /* 0x0000000002097224 */ /* 0x004fc800078e0203 */
[----:B---3--:R-:W-:-:S06]  /*00e0*/  IMAD.WIDE R4, R9, 0x4, R4 ;  /* 0x0000000409047825 */ /* 0x008fcc00078e0204 */
[----:B------:R-:W2:Y:S01]  /*00f0*/  LD.E R4, desc[UR6][R4.64] ;  /* 0x0000000604047980 */ /* 0x000ea2000c101900 */
[----:B------:R-:W-:Y:S01]  /*0100*/  UMOV UR4, 0xd2f1a9fc ;  /* 0xd2f1a9fc00047882 */ /* 0x000fe20000000000 */
[----:B------:R-:W-:Y:S01]  /*0110*/  UMOV UR5, 0x3f50624d ;  /* 0x3f50624d00057882 */ /* 0x000fe20000000000 */
[----:B--2---:R-:W0:Y:S02]  /*0120*/  F2F.F64.F32 R6, |R4| ;  /* 0x4000000400067310 */ /* 0x004e240000201800 */
[----:B0-----:R-:W-:-:S14]  /*0130*/  DSETP.GT.AND P0, PT, R6, UR4, PT ;  /* 0x0000000406007e2a */ /* 0x001fdc000bf04000 */
[----:B------:R-:W-:Y:S05]  /*0140*/  @!P0 EXIT ;  /* 0x000000000000894d */ /* 0x000fea0003800000 */
[----:B------:R-:W-:Y:S01]  /*0150*/  FADD R0, R4, 3.1415927410125732422 ;  /* 0x40490fdb04007421 */ /* 0x000fe20000000000 */
[----:B------:R-:W-:Y:S01]  /*0160*/  IMAD.MOV.U32 R5, RZ, RZ, 0x3e22f983 ;  /* 0x3e22f983ff057424 */ /* 0x000fe200078e00ff */
[----:B------:R-:W-:Y:S01]  /*0170*/  BSSY.RECONVERGENT B1, `(.L_x_0) ;  /* 0x000000d000017945 */ /* 0x000fe20003800200 */
[----:B------:R-:W-:Y:S02]  /*0180*/  IMAD.MOV.U32 R6, RZ, RZ, 0x40c90fdb ;  /* 0x40c90fdbff067424 */ /* 0x000fe400078e00ff */
[----:B------:R-:W-:Y:S02]  /*0190*/  FMUL R0, R0, 8 ;  /* 0x4100000000007820 */ /* 0x000fe40000400000 */
[----:B------:R-:W-:Y:S02]  /*01a0*/  FFMA R4, R5, -R6, 1 ;  /* 0x3f80000005047423 */ /* 0x000fe40000000806 */
[----:B------:R-:W0:Y:S02]  /*01b0*/  FCHK P0, R0, 6.2831854820251464844 ;  /* 0x40c90fdb00007902 */ /* 0x000e240000000000 */
[----:B------:R-:W-:-:S04]  /*01c0*/  FFMA R5, R4, R5, 0.15915493667125701904 ;  /* 0x3e22f98304057423 */ /* 0x000fc80000000005 */
[----:B------:R-:W-:-:S04]  /*01d0*/  FFMA R4, R0, R5, RZ ;  /* 0x0000000500047223 */ /* 0x000fc800000000ff */
[----:B------:R-:W-:-:S04]  /*01e0*/  FFMA R6, R4, -6.2831854820251464844, R0 ;  /* 0xc0c90fdb04067823 */ /* 0x000fc80000000000 */
[----:B------:R-:W-:Y:S01]  /*01f0*/  FFMA R8, R5, R6, R4 ;  /* 0x0000000605087223 */ /* 0x000fe20000000004 */
[----:B0-----:R-:W-:Y:S06]  /*0200*/  @!P0 BRA `(.L_x_1) ;  /* 0x00000000000c8947 */ /* 0x001fec0003800000 */
[----:B------:R-:W-:-:S07]  /*0210*/  MOV R4, 0x230 ;  /* 0x0000023000047802 */ /* 0x000fce0000000f00 */
[----:B------:R-:W-:Y:S05]  /*0220*/  CALL.REL.NOINC `($__internal_0_$__cuda_sm3x_div_rn_noftz_f32_slowpath) ;  /* 0x0000000000ac7944 */ /* 0x000fea0003c00000 */
[----:B------:R-:W-:-:S07]  /*0230*/  IMAD.MOV.U32 R8, RZ, RZ, R6 ;  /* 0x000000ffff087224 */ /* 0x000fce00078e0006 */
.L_x_1:
[----:B------:R-:W-:Y:S05]  /*0240*/  BSYNC.RECONVERGENT B1 ;  /* 0x0000000000017941 */ /* 0x000fea0003800200 */
.L_x_0:
[----:B------:R-:W0:Y:S02]  /*0250*/  LDC.64 R6, c[0x0][0x388] ;  /* 0x0000e200ff067b82 */ /* 0x000e240000000a00 */
[----:B0-----:R-:W2:Y:S04]  /*0260*/  LDG.E R9, desc[UR6][R6.64] ;  /* 0x0000000606097981 */ /* 0x001ea8000c1e1900 */
[----:B------:R-:W3:Y:S02]  /*0270*/  LDG.E.64 R4, desc[UR6][R6.64+0x10] ;  /* 0x0000100606047981 */ /* 0x000ee4000c1e1b00 */
[----:B------:R-:W0:Y:S01]  /*0280*/  S2UR UR4, SR_CTAID.Z ;  /* 0x00000000000479c3 */ /* 0x000e220000002700 */
[----:B------:R-:W2:Y:S01]  /*0290*/  F2I.FLOOR.NTZ R8, R8 ;  /* 0x0000000800087305 */ /* 0x000ea20000207100 */
[----:B------:R-:W0:Y:S06]  /*02a0*/  S2R R11, SR_TID.Z ;  /* 0x00000000000b7919 */ /* 0x000e2c0000002300 */
[----:B------:R-:W0:Y:S02]  /*02b0*/  LDC R0, c[0x0][0x368] ;  /* 0x0000da00ff007b82 */ /* 0x000e240000000800 */
[----:B0-----:R-:W-:-:S04]  /*02c0*/  IMAD R0, R0, UR4, R11 ;  /* 0x0000000400007c24 */ /* 0x001fc8000f8e020b */
[----:B--2---:R-:W-:-:S04]  /*02d0*/  IMAD R0, R8, R9, R0 ;  /* 0x0000000908007224 */ /* 0x004fc800078e0200 */
[----:B------:R-:W-:-:S04]  /*02e0*/  IMAD.SHL.U32 R9, R0, 0x2, RZ ;  /* 0x0000000200097824 */ /* 0x000fc800078e00ff */
[----:B---3--:R-:W-:-:S05]  /*02f0*/  IMAD.WIDE R4, R9, 0x4, R4 ;  /* 0x0000000409047825 */ /* 0x008fca00078e0204 */
[----:B------:R-:W2:Y:S02]  /*0300*/  LD.E R9, desc[UR6][R4.64] ;  /* 0x0000000604097980 */ /* 0x000ea4000c101900 */
[----:B--2---:R-:W-:-:S13]  /*0310*/  ISETP.NE.AND P0, PT, R9, RZ, PT ;  /* 0x000000ff0900720c */ /* 0x004fda0003f05270 */
[----:B------:R-:W-:Y:S05]  /*0320*/  @!P0 EXIT ;  /* 0x000000000000894d */ /* 0x000fea0003800000 */
[----:B------:R-:W2:Y:S02]  /*0330*/  LD.E R4, desc[UR6][R4.64+0x4] ;  /* 0x0000040604047980 */ /* 0x000ea4000c101900 */
[----:B--2---:R-:W-:-:S13]  /*0340*/  ISETP.NE.AND P0, PT, R4, RZ, PT ;  /* 0x000000ff0400720c */ /* 0x004fda0003f05270 */
[----:B------:R-:W-:Y:S05]  /*0350*/  @!P0 EXIT ;  /* 0x000000000000894d */ /* 0x000fea0003800000 */
[----:B------:R-:W-:Y:S01]  /*0360*/  IMAD.IADD R7, R2, 0x1, R9 ;  /* 0x0000000102077824 */ /* 0x000fe200078e0209 */
[----:B------:R-:W-:Y:S01]  /*0370*/  BSSY.RECONVERGENT B0, `(.L_x_2) ;  /* 0x0000008000007945 */ /* 0x000fe20003800200 */
[----:B------:R-:W-:Y:S02]  /*0380*/  IADD3 R6, PT, PT, R3, R4, RZ ;  /* 0x0000000403067210 */ /* 0x000fe40007ffe0ff */
[----:B------:R-:W-:Y:S02]  /*0390*/  PLOP3.LUT P0, PT, PT, PT, PT, 0x8, 0x80 ;  /* 0x000000000080781c */ /* 0x000fe40003f0e170 */
[----:B------:R-:W-:-:S13]  /*03a0*/  ISETP.GE.AND P1, PT, R7, RZ, PT ;  /* 0x000000ff0700720c */ /* 0x000fda0003f26270 */
[----:B------:R-:W-:Y:S05]  /*03b0*/  @!P1 BRA `(.L_x_3) ;  /* 0x00000000000c9947 */ /* 0x000fea0003800000 */
[----:B------:R-:W0:Y:S02]  /*03c0*/  LDC.64 R2, c[0x0][0x380] ;  /* 0x0000e000ff027b82 */ /* 0x000e240000000a00 */
[----:B0-----:R-:W2:Y:S02]  /*03d0*/  LDG.E R2, desc[UR6][R2.64] ;  /* 0x0000000602027981 */ /* 0x001ea4000c1e1900 */
[----:B--2---:R-:W-:-:S13]  /*03e0*/  ISETP.LT.AND P0, PT, R7, R2, PT ;  /* 0x000000020700720c */ /* 0x004fda0003f01270 */
.L_x_3:
[----:B------:R-:W-:Y:S05]  /*03f0*/  BSYNC.RECONVERGENT B0 ;  /* 0x0000000000007941 */ /* 0x000fea0003800200 */
.L_x_2:
[----:B------:R-:W-:-:S13]  /*0400*/  ISETP.LT.OR P0, PT, R6, RZ, !P0 ;  /* 0x000000ff0600720c */ /* 0x000fda0004701670 */
[----:B------:R-:W-:Y:S05]  /*0410*/  @P0 EXIT ;  /* 0x000000000000094d */ /* 0x000fea0003800000 */
[----:B------:R-:W0:Y:S02]  /*0420*/  LDC.64 R4, c[0x0][0x380] ;  /* 0x0000e000ff047b82 */ /* 0x000e240000000a00 */
[----:B0-----:R-:W2:Y:S02]  /*0430*/  LDG.E R0, desc[UR6][R4.64+0x4] ;  /* 0x0000040604007981 */ /* 0x001ea4000c1e1900 */
[----:B--2---:R-:W-:-:S13]  /*0440*/  ISETP.GE.AND P0, PT, R6, R0, PT ;  /* 0x000000000600720c */ /* 0x004fda0003f06270 */
[----:B------:R-:W-:Y:S05]  /*0450*/  @P0 EXIT ;  /* 0x000000000000094d */ /* 0x000fea0003800000 */
[----:B------:R-:W2:Y:S04]  /*0460*/  LDG.E R0, desc[UR6][R4.64] ;  /* 0x0000000604007981 */ /* 0x000ea8000c1e1900 */
[----:B------:R-:W3:Y:S01]  /*0470*/  LDG.E.64 R2, desc[UR6][R4.64+0x10] ;  /* 0x0000100604027981 */ /* 0x000ee2000c1e1b00 */
[----:B------:R-:W-:Y:S02]  /*0480*/  IMAD.MOV.U32 R9, RZ, RZ, 0x1 ;  /* 0x00000001ff097424 */ /* 0x000fe400078e00ff */
[----:B--2---:R-:W-:-:S04]  /*0490*/  IMAD R7, R7, R0, R6 ;  /* 0x0000000007077224 */ /* 0x004fc800078e0206 */
[----:B---3--:R-:W-:-:S05]  /*04a0*/  IMAD.WIDE R2, R7, 0x4, R2 ;  /* 0x0000000407027825 */ /* 0x008fca00078e0202 */
[----:B------:R-:W-:Y:S01]  /*04b0*/  ATOM.E.ADD.STRONG.GPU PT, RZ, desc[UR6][R2.64], R9 ;  /* 0x8000000902ff798a */ /* 0x000fe200081ef106 */
[----:B------:R-:W-:Y:S06]  /*04c0*/  BAR.SYNC.DEFER_BLOCKING 0x0 ;  /* 0x0000000000007b1d */ /* 0x000fec0000010000 */
[----:B------:R-:W-:Y:S05]  /*04d0*/  EXIT ;  /* 0x000000000000794d */ /* 0x000fea0003800000 */
        .weak           $__internal_0_$__cuda_sm3x_div_rn_noftz_f32_slowpath
        .type           $__internal_0_$__cuda_sm3x_div_rn_noftz_f32_slowpath,@function
        .size           $__internal_0_$__cuda_sm3x_div_rn_noftz_f32_slowpath,(.L_x_17 - $__internal_0_$__cuda_sm3x_div_rn_noftz_f32_slowpath)
$__internal_0_$__cuda_sm3x_div_rn_noftz_f32_slowpath:
[--C-:B------:R-:W-:Y:S01]  /*04e0*/  SHF.R.U32.HI R5, RZ, 0x17, R0.reuse ;  /* 0x00000017ff057819 */ /* 0x100fe20000011600 */
[----:B------:R-:W-:Y:S04]  /*04f0*/  BSSY.RECONVERGENT B0, `(.L_x_4) ;  /* 0x000005c000007945 */ /* 0x000fe80003800200 */
[----:B------:R-:W-:Y:S01]  /*0500*/  BSSY.RELIABLE B2, `(.L_x_5) ;  /* 0x000001a000027945 */ /* 0x000fe20003800100 */
[----:B------:R-:W-:Y:S01]  /*0510*/  IMAD.MOV.U32 R6, RZ, RZ, R0 ;  /* 0x000000ffff067224 */ /* 0x000fe200078e0000 */
[----:B------:R-:W-:-:S05]  /*0520*/  LOP3.LUT R5, R5, 0xff, RZ, 0xc0, !PT ;  /* 0x000000ff05057812 */ /* 0x000fca00078ec0ff */
[----:B------:R-:W-:-:S05]  /*0530*/  VIADD R8, R5, 0xffffffff ;  /* 0xffffffff05087836 */ /* 0x000fca0000000000 */
[----:B------:R-:W-:-:S13]  /*0540*/  ISETP.GT.U32.OR P0, PT, R8, 0xfd, !PT ;  /* 0x000000fd0800780c */ /* 0x000fda0007f04470 */
[----:B------:R-:W-:Y:S01]  /*0550*/  @!P0 IMAD.MOV.U32 R7, RZ, RZ, RZ ;  /* 0x000000ffff078224 */ /* 0x000fe200078e00ff */
[----:B------:R-:W-:Y:S06]  /*0560*/  @!P0 BRA `(.L_x_6) ;  /* 0x00000000004c8947 */ /* 0x000fec0003800000 */
[----:B------:R-:W-:-:S13]  /*0570*/  FSETP.GTU.FTZ.AND P0, PT, |R0|, +INF , PT ;  /* 0x7f8000000000780b */ /* 0x000fda0003f1c200 */
[----:B------:R-:W-:Y:S05]  /*0580*/  @P0 BREAK.RELIABLE B2 ;  /* 0x0000000000020942 */ /* 0x000fea0003800100 */
[----:B------:R-:W-:Y:S05]  /*0590*/  @P0 BRA `(.L_x_7) ;  /* 0x0000000400400947 */ /* 0x000fea0003800000 */
[----:B------:R-:W-:-:S05]  /*05a0*/  HFMA2 R7, -RZ, RZ, 2.392578125, 0.0004794597625732421875 ;  /* 0x40c90fdbff077431 */ /* 0x000fca00000001ff */
[----:B------:R-:W-:-:S13]  /*05b0*/  LOP3.LUT P0, RZ, R7, 0x7fffffff, R6, 0xc8, !PT ;  /* 0x7fffffff07ff7812 */ /* 0x000fda000780c806 */
[----:B------:R-:W-:Y:S05]  /*05c0*/  @!P0 BREAK.RELIABLE B2 ;  /* 0x0000000000028942 */ /* 0x000fea0003800100 */
[----:B------:R-:W-:Y:S05]  /*05d0*/  @!P0 BRA `(.L_x_8) ;  /* 0x0000000400288947 */ /* 0x000fea0003800000 */
[----:B------:R-:W-:-:S13]  /*05e0*/  LOP3.LUT P0, RZ, R6, 0x7fffffff, RZ, 0xc0, !PT ;  /* 0x7fffffff06ff7812 */ /* 0x000fda000780c0ff */
[----:B------:R-:W-:Y:S05]  /*05f0*/  @!P0 BREAK.RELIABLE B2 ;  /* 0x0000000000028942 */ /* 0x000fea0003800100 */
[----:B------:R-:W-:Y:S05]  /*0600*/  @!P0 BRA `(.L_x_9) ;  /* 0x0000000400148947 */ /* 0x000fea0003800000 */
[----:B------:R-:W-:Y:S02]  /*0610*/  FSETP.NEU.FTZ.AND P0, PT, |R0|, +INF , PT ;  /* 0x7f8000000000780b */ /* 0x000fe40003f1d200 */
[----:B------:R-:W-:-:S04]  /*0620*/  LOP3.LUT P1, RZ, R7, 0x7fffffff, RZ, 0xc0, !PT ;  /* 0x7fffffff07ff7812 */ /* 0x000fc8000782c0ff */
[----:B------:R-:W-:-:S13]  /*0630*/  PLOP3.LUT P0, PT, P0, P1, PT, 0x2f, 0xf2 ;  /* 0x0000000000f2781c */ /* 0x000fda0000702577 */
[----:B------:R-:W-:Y:S05]  /*0640*/  @P0 BREAK.RELIABLE B2 ;  /* 0x0000000000020942 */ /* 0x000fea0003800100 */
[----:B------:R-:W-:Y:S05]  /*0650*/  @P0 BRA `(.L_x_10) ;  /* 0x0000000000f40947 */ /* 0x000fea0003800000 */
[----:B------:R-:W-:-:S13]  /*0660*/  ISETP.GE.AND P0, PT, R8, RZ, PT ;  /* 0x000000ff0800720c */ /* 0x000fda0003f06270 */
[----:B------:R-:W-:Y:S02]  /*0670*/  @P0 IMAD.MOV.U32 R7, RZ, RZ, RZ ;  /* 0x000000ffff070224 */ /* 0x000fe400078e00ff */
[----:B------:R-:W-:Y:S01]  /*0680*/  @!P0 FFMA R6, R0, 1.84467440737095516160e+19, RZ ;  /* 0x5f80000000068823 */ /* 0x000fe200000000ff */
[----:B------:R-:W-:-:S07]  /*0690*/  @!P0 IMAD.MOV.U32 R7, RZ, RZ, -0x40 ;  /* 0xffffffc0ff078424 */ /* 0x000fce00078e00ff */
.L_x_6:
[----:B------:R-:W-:Y:S05]  /*06a0*/  BSYNC.RELIABLE B2 ;  /* 0x0000000000027941 */ /* 0x000fea0003800100 */
.L_x_5:
[----:B------:R-:W-:Y:S01]  /*06b0*/  UMOV UR4, 0x40c90fdb ;  /* 0x40c90fdb00047882 */ /* 0x000fe20000000000 */
[----:B------:R-:W-:Y:S01]  /*06c0*/  VIADD R5, R5, 0xffffff81 ;  /* 0xffffff8105057836 */ /* 0x000fe20000000000 */
[----:B------:R-:W-:Y:S01]  /*06d0*/  UIADD3 UR4, UPT, UPT, UR4, -0x1000000, URZ ;  /* 0xff00000004047890 */ /* 0x000fe2000fffe0ff */
[----:B------:R-:W-:Y:S02]  /*06e0*/  BSSY.RECONVERGENT B2, `(.L_x_11) ;  /* 0x0000033000027945 */ /* 0x000fe40003800200 */
[----:B------:R-:W-:Y:S01]  /*06f0*/  IMAD R0, R5, -0x800000, R6 ;  /* 0xff80000005007824 */ /* 0x000fe200078e0206 */
[----:B------:R-:W-:Y:S02]  /*0700*/  IADD3 R7, PT, PT, R7, -0x2, R5 ;  /* 0xfffffffe07077810 */ /* 0x000fe40007ffe005 */
[----:B------:R-:W-:-:S03]  /*0710*/  FADD.FTZ R9, -RZ, -UR4 ;  /* 0x80000004ff097e21 */ /* 0x000fc60008010100 */
[----:B------:R-:W0:Y:S02]  /*0720*/  MUFU.RCP R8, UR4 ;  /* 0x0000000400087d08 */ /* 0x000e240008001000 */
[----:B0-----:R-:W-:-:S04]  /*0730*/  FFMA R11, R8, R9, 1 ;  /* 0x3f800000080b7423 */ /* 0x001fc80000000009 */
[----:B------:R-:W-:-:S04]  /*0740*/  FFMA R11, R8, R11, R8 ;  /* 0x0000000b080b7223 */ /* 0x000fc80000000008 */
[----:B------:R-:W-:-:S04]  /*0750*/  FFMA R6, R0, R11, RZ ;  /* 0x0000000b00067223 */ /* 0x000fc800000000ff */
[----:B------:R-:W-:-:S04]  /*0760*/  FFMA R8, R9, R6, R0 ;  /* 0x0000000609087223 */ /* 0x000fc80000000000 */
[----:B------:R-:W-:-:S04]  /*0770*/  FFMA R8, R11, R8, R6 ;  /* 0x000000080b087223 */ /* 0x000fc80000000006 */
[----:B------:R-:W-:-:S04]  /*0780*/  FFMA R9, R9, R8, R0 ;  /* 0x0000000809097223 */ /* 0x000fc80000000000 */
[----:B------:R-:W-:-:S05]  /*0790*/  FFMA R6, R11, R9, R8 ;  /* 0x000000090b067223 */ /* 0x000fca0000000008 */
[----:B------:R-:W-:-:S04]  /*07a0*/  SHF.R.U32.HI R0, RZ, 0x17, R6 ;  /* 0x00000017ff007819 */ /* 0x000fc80000011606 */
[----:B------:R-:W-:-:S04]  /*07b0*/  LOP3.LUT R0, R0, 0xff, RZ, 0xc0, !PT ;  /* 0x000000ff00007812 */ /* 0x000fc800078ec0ff */
[----:B------:R-:W-:-:S05]  /*07c0*/  IADD3 R10, PT, PT, R0, R7, RZ ;  /* 0x00000007000a7210 */ /* 0x000fca0007ffe0ff */
[----:B------:R-:W-:-:S05]  /*07d0*/  VIADD R0, R10, 0xffffffff ;  /* 0xffffffff0a007836 */ /* 0x000fca0000000000 */
[----:B------:R-:W-:-:S13]  /*07e0*/  ISETP.GE.U32.AND P0, PT, R0, 0xfe, PT ;  /* 0x000000fe0000780c */ /* 0x000fda0003f06070 */
[----:B------:R-:W-:Y:S05]  /*07f0*/  @!P0 BRA `(.L_x_12) ;  /* 0x0000000000808947 */ /* 0x000fea0003800000 */
[----:B------:R-:W-:-:S13]  /*0800*/  ISETP.GT.AND P0, PT, R10, 0xfe, PT ;  /* 0x000000fe0a00780c */ /* 0x000fda0003f04270 */
[----:B------:R-:W-:Y:S05]  /*0810*/  @P0 BRA `(.L_x_13) ;  /* 0x00000000006c0947 */ /* 0x000fea0003800000 */
[----:B------:R-:W-:-:S13]  /*0820*/  ISETP.GE.AND P0, PT, R10, 0x1, PT ;  /* 0x000000010a00780c */ /* 0x000fda0003f06270 */
[----:B------:R-:W-:Y:S05]  /*0830*/  @P0 BRA `(.L_x_14) ;  /* 0x0000000000740947 */ /* 0x000fea0003800000 */
[----:B------:R-:W-:Y:S02]  /*0840*/  ISETP.GE.AND P0, PT, R10, -0x18, PT ;  /* 0xffffffe80a00780c */ /* 0x000fe40003f06270 */
[----:B------:R-:W-:-:S11]  /*0850*/  LOP3.LUT R6, R6, 0x80000000, RZ, 0xc0, !PT ;  /* 0x8000000006067812 */ /* 0x000fd600078ec0ff */
[----:B------:R-:W-:Y:S05]  /*0860*/  @!P0 BRA `(.L_x_14) ;  /* 0x0000000000688947 */ /* 0x000fea0003800000 */
[CC--:B------:R-:W-:Y:S01]  /*0870*/  FFMA.RZ R0, R11.reuse, R9.reuse, R8 ;  /* 0x000000090b007223 */ /* 0x0c0fe2000000c008 */
[----:B------:R-:W-:Y:S01]  /*0880*/  IMAD.MOV R7, RZ, RZ, -R10 ;  /* 0x000000ffff077224 */ /* 0x000fe200078e0a0a */
[C---:B------:R-:W-:Y:S02]  /*0890*/  ISETP.NE.AND P2, PT, R10.reuse, RZ, PT ;  /* 0x000000ff0a00720c */ /* 0x040fe40003f45270 */
[----:B------:R-:W-:Y:S02]  /*08a0*/  ISETP.NE.AND P1, PT, R10, RZ, PT ;  /* 0x000000ff0a00720c */ /* 0x000fe40003f25270 */
[----:B------:R-:W-:Y:S01]  /*08b0*/  LOP3.LUT R5, R0, 0x7fffff, RZ, 0xc0, !PT ;  /* 0x007fffff00057812 */ /* 0x000fe200078ec0ff */
[CCC-:B------:R-:W-:Y:S01]  /*08c0*/  FFMA.RP R0, R11.reuse, R9.reuse, R8.reuse ;  /* 0x000000090b007223 */ /* 0x1c0fe20000008008 */
[----:B------:R-:W-:Y:S01]  /*08d0*/  FFMA.RM R11, R11, R9, R8 ;  /* 0x000000090b0b7223 */ /* 0x000fe20000004008 */
[----:B------:R-:W-:Y:S01]  /*08e0*/  VIADD R8, R10, 0x20 ;  /* 0x000000200a087836 */ /* 0x000fe20000000000 */
[----:B------:R-:W-:-:S03]  /*08f0*/  LOP3.LUT R5, R5, 0x800000, RZ, 0xfc, !PT ;  /* 0x0080000005057812 */ /* 0x000fc600078efcff */
[----:B------:R-:W-:Y:S02]  /*0900*/  FSETP.NEU.FTZ.AND P0, PT, R0, R11, PT ;  /* 0x0000000b0000720b */ /* 0x000fe40003f1d000 */
[----:B------:R-:W-:Y:S02]  /*0910*/  SHF.L.U32 R8, R5, R8, RZ ;  /* 0x0000000805087219 */ /* 0x000fe400000006ff */
[----:B------:R-:W-:Y:S02]  /*0920*/  SEL R0, R7, RZ, P2 ;  /* 0x000000ff07007207 */ /* 0x000fe40001000000 */
[----:B------:R-:W-:Y:S02]  /*0930*/  ISETP.NE.AND P1, PT, R8, RZ, P1 ;  /* 0x000000ff0800720c */ /* 0x000fe40000f25270 */
[----:B------:R-:W-:Y:S02]  /*0940*/  SHF.R.U32.HI R0, RZ, R0, R5 ;  /* 0x00000000ff007219 */ /* 0x000fe40000011605 */
[----:B------:R-:W-:-:S02]  /*0950*/  PLOP3.LUT P0, PT, P0, P1, PT, 0xf8, 0x8f ;  /* 0x00000000008f781c */ /* 0x000fc40000703f70 */
[----:B------:R-:W-:Y:S02]  /*0960*/  SHF.R.U32.HI R8, RZ, 0x1, R0 ;  /* 0x00000001ff087819 */ /* 0x000fe40000011600 */
[----:B------:R-:W-:-:S04]  /*0970*/  SEL R5, RZ, 0x1, !P0 ;  /* 0x00000001ff057807 */ /* 0x000fc80004000000 */
[----:B------:R-:W-:-:S04]  /*0980*/  LOP3.LUT R5, R5, 0x1, R8, 0xf8, !PT ;  /* 0x0000000105057812 */ /* 0x000fc800078ef808 */
[----:B------:R-:W-:-:S04]  /*0990*/  LOP3.LUT R5, R5, R0, RZ, 0xc0, !PT ;  /* 0x0000000005057212 */ /* 0x000fc800078ec0ff */
[----:B------:R-:W-:-:S04]  /*09a0*/  IADD3 R5, PT, PT, R8, R5, RZ ;  /* 0x0000000508057210 */ /* 0x000fc80007ffe0ff */
[----:B------:R-:W-:Y:S01]  /*09b0*/  LOP3.LUT R6, R5, R6, RZ, 0xfc, !PT ;  /* 0x0000000605067212 */ /* 0x000fe200078efcff */
[----:B------:R-:W-:Y:S06]  /*09c0*/  BRA `(.L_x_14) ;  /* 0x0000000000107947 */ /* 0x000fec0003800000 */
.L_x_13:
[----:B------:R-:W-:-:S04]  /*09d0*/  LOP3.LUT R6, R6, 0x80000000, RZ, 0xc0, !PT ;  /* 0x8000000006067812 */ /* 0x000fc800078ec0ff */
[----:B------:R-:W-:Y:S01]  /*09e0*/  LOP3.LUT R6, R6, 0x7f800000, RZ, 0xfc, !PT ;  /* 0x7f80000006067812 */ /* 0x000fe200078efcff */
[----:B------:R-:W-:Y:S06]  /*09f0*/  BRA `(.L_x_14) ;  /* 0x0000000000047947 */ /* 0x000fec0003800000 */
.L_x_12:
[----:B------:R-:W-:-:S07]  /*0a00*/  IMAD R6, R7, 0x800000, R6 ;  /* 0x0080000007067824 */ /* 0x000fce00078e0206 */
.L_x_14:
[----:B------:R-:W-:Y:S05]  /*0a10*/  BSYNC.RECONVERGENT B2 ;  /* 0x0000000000027941 */ /* 0x000fea0003800200 */
.L_x_11:
[----:B------:R-:W-:Y:S05]  /*0a20*/  BRA `(.L_x_15) ;  /* 0x0000000000207947 */ /* 0x000fea0003800000 */
.L_x_10:
[----:B------:R-:W-:-:S04]  /*0a30*/  LOP3.LUT R6, R7, 0x80000000, R6, 0x48, !PT ;  /* 0x8000000007067812 */ /* 0x000fc800078e4806 */
[----:B------:R-:W-:Y:S01]  /*0a40*/  LOP3.LUT R6, R6, 0x7f800000, RZ, 0xfc, !PT ;  /* 0x7f80000006067812 */ /* 0x000fe200078efcff */
[----:B------:R-:W-:Y:S06]  /*0a50*/  BRA `(.L_x_15) ;  /* 0x0000000000147947 */ /* 0x000fec0003800000 */
.L_x_9:
[----:B------:R-:W-:Y:S01]  /*0a60*/  LOP3.LUT R6, R7, 0x80000000, R6, 0x48, !PT ;  /* 0x8000000007067812 */ /* 0x000fe200078e4806 */
[----:B------:R-:W-:Y:S06]  /*0a70*/  BRA `(.L_x_15) ;  /* 0x00000000000c7947 */ /* 0x000fec0003800000 */
.L_x_8:
[----:B------:R-:W0:Y:S01]  /*0a80*/  MUFU.RSQ R6, -QNAN ;  /* 0xffc0000000067908 */ /* 0x000e220000001400 */
[----:B------:R-:W-:Y:S05]  /*0a90*/  BRA `(.L_x_15) ;  /* 0x0000000000047947 */ /* 0x000fea0003800000 */
.L_x_7:
[----:B------:R-:W-:-:S07]  /*0aa0*/  FADD.FTZ R6, R0, 6.2831854820251464844 ;  /* 0x40c90fdb00067421 */ /* 0x000fce0000010000 */
.L_x_15:
[----:B------:R-:W-:Y:S05]  /*0ab0*/  BSYNC.RECONVERGENT B0 ;  /* 0x0000000000007941 */ /* 0x000fea0003800200 */
.L_x_4:
[----:B------:R-:W-:-:S04]  /*0ac0*/  IMAD.MOV.U32 R5, RZ, RZ, 0x0 ;  /* 0x00000000ff057424 */ /* 0x000fc800078e00ff */
[----:B0-----:R-:W-:Y:S05]  /*0ad0*/  RET.REL.NODEC R4 `(_Z12create_accumP6matrixS0_P7matrixf) ;  /* 0xfffffff404487950 */ /* 0x001fea0003c3ffff */
.L_x_16:
[----:B------:R-:W-:-:S00]  /*0ae0*/  BRA `(.L_x_16) ;  /* 0xfffffffc00fc7947 */ /* 0x000fc0000383ffff */
[----:B------:R-:W-:-:S00]  /*0af0*/  NOP ;  /* 0x0000000000007918 */ /* 0x000fc00000000000 */
        /* <DEDUP_REMOVED lines=8> */
.L_x_17:


//--------------------- .nv.shared.reserved.0     --------------------------
	.section	.nv.shared.reserved.0,"aw",@nobits
	.weak		__nv_reservedSMEM_offset_0_alias
	.size		__nv_reservedSMEM_offset_0_alias, 0, 64
	.other		__nv_reservedSMEM_offset_0_alias,@"STO_CUDA_RESERVED_SHARED STV_DEFAULT"
__nv_reservedSMEM_offset_0_alias:
	.zero		0
	.zero		64


//--------------------- .nv.constant0._Z12create_accumP6matrixS0_P7matrixf --------------------------
	.section	.nv.constant0._Z12create_accumP6matrixS0_P7matrixf,"a",@progbits
	.sectionflags	@""
	.align	4
.nv.constant0._Z12create_accumP6matrixS0_P7matrixf:
	.zero		920


//--------------------- SYMBOLS --------------------------

	.type		.nv.reservedSmem.offset0,@object
	.size		.nv.reservedSmem.offset0,0x4
